//
// Generated by NVIDIA NVVM Compiler
//
// Compiler Build ID: CL-36424714
// Cuda compilation tools, release 13.0, V13.0.88
// Based on NVVM 20.0.0
//

.version 9.0
.target sm_100
.address_size 64

	// .globl	_Z25init_curand_states_kernelP17curandStateXORWOWim
.global .align 4 .b8 precalc_xorwow_matrix[102400];
.global .align 4 .b8 precalc_xorwow_offset_matrix[102400];
.global .align 4 .b8 mrg32k3aM1[2304];
.global .align 4 .b8 mrg32k3aM2[2304];
.global .align 4 .b8 mrg32k3aM1SubSeq[2016];
.global .align 4 .b8 mrg32k3aM2SubSeq[2016];
.global .align 4 .b8 mrg32k3aM1Seq[2304];
.global .align 4 .b8 mrg32k3aM2Seq[2304];
.const .align 8 .b8 __cr_lgamma_table[72];

.visible .entry _Z25init_curand_states_kernelP17curandStateXORWOWim(
	.param .u64 .ptr .align 1 _Z25init_curand_states_kernelP17curandStateXORWOWim_param_0,
	.param .u32 _Z25init_curand_states_kernelP17curandStateXORWOWim_param_1,
	.param .u64 _Z25init_curand_states_kernelP17curandStateXORWOWim_param_2
)
{
	.reg .pred 	%p<25>;
	.reg .b32 	%r<414>;
	.reg .b64 	%rd<20>;

	ld.param.u64 	%rd8, [_Z25init_curand_states_kernelP17curandStateXORWOWim_param_0];
	ld.param.u32 	%r183, [_Z25init_curand_states_kernelP17curandStateXORWOWim_param_1];
	ld.param.u64 	%rd9, [_Z25init_curand_states_kernelP17curandStateXORWOWim_param_2];
	mov.u32 	%r184, %ctaid.x;
	mov.u32 	%r185, %ntid.x;
	mov.u32 	%r186, %tid.x;
	mad.lo.s32 	%r1, %r184, %r185, %r186;
	setp.ge.s32 	%p1, %r1, %r183;
	@%p1 bra 	$L__BB0_44;
	cvta.to.global.u64 	%rd10, %rd8;
	cvt.s64.s32 	%rd19, %r1;
	add.s64 	%rd11, %rd9, %rd19;
	mul.wide.s32 	%rd12, %r1, 48;
	add.s64 	%rd2, %rd10, %rd12;
	cvt.u32.u64 	%r187, %rd11;
	xor.b32  	%r188, %r187, -1429050551;
	mul.lo.s32 	%r189, %r188, 1099087573;
	{ .reg .b32 tmp; mov.b64 {tmp, %r190}, %rd11; }
	xor.b32  	%r191, %r190, -136515619;
	mul.lo.s32 	%r192, %r191, -1703105765;
	add.s32 	%r193, %r189, %r192;
	add.s32 	%r194, %r193, 6615241;
	add.s32 	%r195, %r189, 123456789;
	st.global.v2.u32 	[%rd2], {%r194, %r195};
	xor.b32  	%r196, %r189, 362436069;
	add.s32 	%r197, %r192, 521288629;
	st.global.v2.u32 	[%rd2+8], {%r196, %r197};
	xor.b32  	%r198, %r192, 88675123;
	add.s32 	%r199, %r189, 5783321;
	st.global.v2.u32 	[%rd2+16], {%r198, %r199};
	setp.eq.s32 	%p2, %r1, 0;
	@%p2 bra 	$L__BB0_43;
	mov.b32 	%r320, 0;
$L__BB0_3:
	and.b64  	%rd4, %rd19, 3;
	setp.eq.s64 	%p3, %rd4, 0;
	@%p3 bra 	$L__BB0_42;
	mul.wide.u32 	%rd13, %r320, 3200;
	mov.u64 	%rd14, precalc_xorwow_matrix;
	add.s64 	%rd5, %rd14, %rd13;
	cvt.u32.u64 	%r3, %rd4;
	mov.b32 	%r321, 0;
$L__BB0_5:
	mov.b32 	%r334, 0;
	mov.u32 	%r335, %r334;
	mov.u32 	%r336, %r334;
	mov.u32 	%r337, %r334;
	mov.u32 	%r338, %r334;
	mov.u32 	%r327, %r334;
$L__BB0_6:
	mul.wide.u32 	%rd15, %r327, 4;
	add.s64 	%rd16, %rd2, %rd15;
	ld.global.u32 	%r11, [%rd16+4];
	shl.b32 	%r12, %r327, 5;
	mov.b32 	%r333, 0;
$L__BB0_7:
	.pragma "nounroll";
	shr.u32 	%r204, %r11, %r333;
	and.b32  	%r205, %r204, 1;
	setp.eq.b32 	%p4, %r205, 1;
	not.pred 	%p5, %p4;
	add.s32 	%r206, %r12, %r333;
	mul.lo.s32 	%r207, %r206, 5;
	mul.wide.u32 	%rd17, %r207, 4;
	add.s64 	%rd6, %rd5, %rd17;
	@%p5 bra 	$L__BB0_9;
	ld.global.u32 	%r208, [%rd6];
	xor.b32  	%r338, %r338, %r208;
	ld.global.u32 	%r209, [%rd6+4];
	xor.b32  	%r337, %r337, %r209;
	ld.global.u32 	%r210, [%rd6+8];
	xor.b32  	%r336, %r336, %r210;
	ld.global.u32 	%r211, [%rd6+12];
	xor.b32  	%r335, %r335, %r211;
	ld.global.u32 	%r212, [%rd6+16];
	xor.b32  	%r334, %r334, %r212;
$L__BB0_9:
	and.b32  	%r214, %r204, 2;
	setp.eq.s32 	%p6, %r214, 0;
	@%p6 bra 	$L__BB0_11;
	ld.global.u32 	%r215, [%rd6+20];
	xor.b32  	%r338, %r338, %r215;
	ld.global.u32 	%r216, [%rd6+24];
	xor.b32  	%r337, %r337, %r216;
	ld.global.u32 	%r217, [%rd6+28];
	xor.b32  	%r336, %r336, %r217;
	ld.global.u32 	%r218, [%rd6+32];
	xor.b32  	%r335, %r335, %r218;
	ld.global.u32 	%r219, [%rd6+36];
	xor.b32  	%r334, %r334, %r219;
$L__BB0_11:
	and.b32  	%r221, %r204, 4;
	setp.eq.s32 	%p7, %r221, 0;
	@%p7 bra 	$L__BB0_13;
	ld.global.u32 	%r222, [%rd6+40];
	xor.b32  	%r338, %r338, %r222;
	ld.global.u32 	%r223, [%rd6+44];
	xor.b32  	%r337, %r337, %r223;
	ld.global.u32 	%r224, [%rd6+48];
	xor.b32  	%r336, %r336, %r224;
	ld.global.u32 	%r225, [%rd6+52];
	xor.b32  	%r335, %r335, %r225;
	ld.global.u32 	%r226, [%rd6+56];
	xor.b32  	%r334, %r334, %r226;
$L__BB0_13:
	and.b32  	%r228, %r204, 8;
	setp.eq.s32 	%p8, %r228, 0;
	@%p8 bra 	$L__BB0_15;
	ld.global.u32 	%r229, [%rd6+60];
	xor.b32  	%r338, %r338, %r229;
	ld.global.u32 	%r230, [%rd6+64];
	xor.b32  	%r337, %r337, %r230;
	ld.global.u32 	%r231, [%rd6+68];
	xor.b32  	%r336, %r336, %r231;
	ld.global.u32 	%r232, [%rd6+72];
	xor.b32  	%r335, %r335, %r232;
	ld.global.u32 	%r233, [%rd6+76];
	xor.b32  	%r334, %r334, %r233;
$L__BB0_15:
	and.b32  	%r235, %r204, 16;
	setp.eq.s32 	%p9, %r235, 0;
	@%p9 bra 	$L__BB0_17;
	ld.global.u32 	%r236, [%rd6+80];
	xor.b32  	%r338, %r338, %r236;
	ld.global.u32 	%r237, [%rd6+84];
	xor.b32  	%r337, %r337, %r237;
	ld.global.u32 	%r238, [%rd6+88];
	xor.b32  	%r336, %r336, %r238;
	ld.global.u32 	%r239, [%rd6+92];
	xor.b32  	%r335, %r335, %r239;
	ld.global.u32 	%r240, [%rd6+96];
	xor.b32  	%r334, %r334, %r240;
$L__BB0_17:
	and.b32  	%r242, %r204, 32;
	setp.eq.s32 	%p10, %r242, 0;
	@%p10 bra 	$L__BB0_19;
	ld.global.u32 	%r243, [%rd6+100];
	xor.b32  	%r338, %r338, %r243;
	ld.global.u32 	%r244, [%rd6+104];
	xor.b32  	%r337, %r337, %r244;
	ld.global.u32 	%r245, [%rd6+108];
	xor.b32  	%r336, %r336, %r245;
	ld.global.u32 	%r246, [%rd6+112];
	xor.b32  	%r335, %r335, %r246;
	ld.global.u32 	%r247, [%rd6+116];
	xor.b32  	%r334, %r334, %r247;
$L__BB0_19:
	and.b32  	%r249, %r204, 64;
	setp.eq.s32 	%p11, %r249, 0;
	@%p11 bra 	$L__BB0_21;
	ld.global.u32 	%r250, [%rd6+120];
	xor.b32  	%r338, %r338, %r250;
	ld.global.u32 	%r251, [%rd6+124];
	xor.b32  	%r337, %r337, %r251;
	ld.global.u32 	%r252, [%rd6+128];
	xor.b32  	%r336, %r336, %r252;
	ld.global.u32 	%r253, [%rd6+132];
	xor.b32  	%r335, %r335, %r253;
	ld.global.u32 	%r254, [%rd6+136];
	xor.b32  	%r334, %r334, %r254;
$L__BB0_21:
	and.b32  	%r256, %r204, 128;
	setp.eq.s32 	%p12, %r256, 0;
	@%p12 bra 	$L__BB0_23;
	ld.global.u32 	%r257, [%rd6+140];
	xor.b32  	%r338, %r338, %r257;
	ld.global.u32 	%r258, [%rd6+144];
	xor.b32  	%r337, %r337, %r258;
	ld.global.u32 	%r259, [%rd6+148];
	xor.b32  	%r336, %r336, %r259;
	ld.global.u32 	%r260, [%rd6+152];
	xor.b32  	%r335, %r335, %r260;
	ld.global.u32 	%r261, [%rd6+156];
	xor.b32  	%r334, %r334, %r261;
$L__BB0_23:
	and.b32  	%r263, %r204, 256;
	setp.eq.s32 	%p13, %r263, 0;
	@%p13 bra 	$L__BB0_25;
	ld.global.u32 	%r264, [%rd6+160];
	xor.b32  	%r338, %r338, %r264;
	ld.global.u32 	%r265, [%rd6+164];
	xor.b32  	%r337, %r337, %r265;
	ld.global.u32 	%r266, [%rd6+168];
	xor.b32  	%r336, %r336, %r266;
	ld.global.u32 	%r267, [%rd6+172];
	xor.b32  	%r335, %r335, %r267;
	ld.global.u32 	%r268, [%rd6+176];
	xor.b32  	%r334, %r334, %r268;
$L__BB0_25:
	and.b32  	%r270, %r204, 512;
	setp.eq.s32 	%p14, %r270, 0;
	@%p14 bra 	$L__BB0_27;
	ld.global.u32 	%r271, [%rd6+180];
	xor.b32  	%r338, %r338, %r271;
	ld.global.u32 	%r272, [%rd6+184];
	xor.b32  	%r337, %r337, %r272;
	ld.global.u32 	%r273, [%rd6+188];
	xor.b32  	%r336, %r336, %r273;
	ld.global.u32 	%r274, [%rd6+192];
	xor.b32  	%r335, %r335, %r274;
	ld.global.u32 	%r275, [%rd6+196];
	xor.b32  	%r334, %r334, %r275;
$L__BB0_27:
	and.b32  	%r277, %r204, 1024;
	setp.eq.s32 	%p15, %r277, 0;
	@%p15 bra 	$L__BB0_29;
	ld.global.u32 	%r278, [%rd6+200];
	xor.b32  	%r338, %r338, %r278;
	ld.global.u32 	%r279, [%rd6+204];
	xor.b32  	%r337, %r337, %r279;
	ld.global.u32 	%r280, [%rd6+208];
	xor.b32  	%r336, %r336, %r280;
	ld.global.u32 	%r281, [%rd6+212];
	xor.b32  	%r335, %r335, %r281;
	ld.global.u32 	%r282, [%rd6+216];
	xor.b32  	%r334, %r334, %r282;
$L__BB0_29:
	and.b32  	%r284, %r204, 2048;
	setp.eq.s32 	%p16, %r284, 0;
	@%p16 bra 	$L__BB0_31;
	ld.global.u32 	%r285, [%rd6+220];
	xor.b32  	%r338, %r338, %r285;
	ld.global.u32 	%r286, [%rd6+224];
	xor.b32  	%r337, %r337, %r286;
	ld.global.u32 	%r287, [%rd6+228];
	xor.b32  	%r336, %r336, %r287;
	ld.global.u32 	%r288, [%rd6+232];
	xor.b32  	%r335, %r335, %r288;
	ld.global.u32 	%r289, [%rd6+236];
	xor.b32  	%r334, %r334, %r289;
$L__BB0_31:
	and.b32  	%r291, %r204, 4096;
	setp.eq.s32 	%p17, %r291, 0;
	@%p17 bra 	$L__BB0_33;
	ld.global.u32 	%r292, [%rd6+240];
	xor.b32  	%r338, %r338, %r292;
	ld.global.u32 	%r293, [%rd6+244];
	xor.b32  	%r337, %r337, %r293;
	ld.global.u32 	%r294, [%rd6+248];
	xor.b32  	%r336, %r336, %r294;
	ld.global.u32 	%r295, [%rd6+252];
	xor.b32  	%r335, %r335, %r295;
	ld.global.u32 	%r296, [%rd6+256];
	xor.b32  	%r334, %r334, %r296;
$L__BB0_33:
	and.b32  	%r298, %r204, 8192;
	setp.eq.s32 	%p18, %r298, 0;
	@%p18 bra 	$L__BB0_35;
	ld.global.u32 	%r299, [%rd6+260];
	xor.b32  	%r338, %r338, %r299;
	ld.global.u32 	%r300, [%rd6+264];
	xor.b32  	%r337, %r337, %r300;
	ld.global.u32 	%r301, [%rd6+268];
	xor.b32  	%r336, %r336, %r301;
	ld.global.u32 	%r302, [%rd6+272];
	xor.b32  	%r335, %r335, %r302;
	ld.global.u32 	%r303, [%rd6+276];
	xor.b32  	%r334, %r334, %r303;
$L__BB0_35:
	and.b32  	%r305, %r204, 16384;
	setp.eq.s32 	%p19, %r305, 0;
	@%p19 bra 	$L__BB0_37;
	ld.global.u32 	%r306, [%rd6+280];
	xor.b32  	%r338, %r338, %r306;
	ld.global.u32 	%r307, [%rd6+284];
	xor.b32  	%r337, %r337, %r307;
	ld.global.u32 	%r308, [%rd6+288];
	xor.b32  	%r336, %r336, %r308;
	ld.global.u32 	%r309, [%rd6+292];
	xor.b32  	%r335, %r335, %r309;
	ld.global.u32 	%r310, [%rd6+296];
	xor.b32  	%r334, %r334, %r310;
$L__BB0_37:
	and.b32  	%r312, %r204, 32768;
	setp.eq.s32 	%p20, %r312, 0;
	@%p20 bra 	$L__BB0_39;
	ld.global.u32 	%r313, [%rd6+300];
	xor.b32  	%r338, %r338, %r313;
	ld.global.u32 	%r314, [%rd6+304];
	xor.b32  	%r337, %r337, %r314;
	ld.global.u32 	%r315, [%rd6+308];
	xor.b32  	%r336, %r336, %r315;
	ld.global.u32 	%r316, [%rd6+312];
	xor.b32  	%r335, %r335, %r316;
	ld.global.u32 	%r317, [%rd6+316];
	xor.b32  	%r334, %r334, %r317;
$L__BB0_39:
	add.s32 	%r333, %r333, 16;
	setp.ne.s32 	%p21, %r333, 32;
	@%p21 bra 	$L__BB0_7;
	mad.lo.s32 	%r318, %r327, -31, %r12;
	add.s32 	%r327, %r318, 1;
	setp.ne.s32 	%p22, %r327, 5;
	@%p22 bra 	$L__BB0_6;
	st.global.u32 	[%rd2+4], %r338;
	st.global.u32 	[%rd2+8], %r337;
	st.global.u32 	[%rd2+12], %r336;
	st.global.u32 	[%rd2+16], %r335;
	st.global.u32 	[%rd2+20], %r334;
	add.s32 	%r321, %r321, 1;
	setp.lt.u32 	%p23, %r321, %r3;
	@%p23 bra 	$L__BB0_5;
$L__BB0_42:
	shr.u64 	%rd7, %rd19, 2;
	add.s32 	%r320, %r320, 1;
	setp.gt.u64 	%p24, %rd19, 3;
	mov.u64 	%rd19, %rd7;
	@%p24 bra 	$L__BB0_3;
$L__BB0_43:
	mov.b32 	%r319, 0;
	st.global.v2.u32 	[%rd2+24], {%r319, %r319};
	st.global.u32 	[%rd2+32], %r319;
	mov.b64 	%rd18, 0;
	st.global.u64 	[%rd2+40], %rd18;
$L__BB0_44:
	ret;

}


// ===== COMPILED SASS (sm_100) =====

	.target	sm_100

	.elftype	@"ET_EXEC"


//--------------------- .note.nv.tkinfo           --------------------------
	.section	.note.nv.tkinfo,"",@"SHT_NOTE"
	.sectionflags	@"SHF_NOTE_NV_TKINFO"
	.tkinfo
        /*0018*/ 	.word	0x00000002
        /*0030*/ 	.string	""
        /*0030*/ 	.string	"ptxas"
        /*0030*/ 	.string	"Cuda compilation tools, release 13.0, V13.0.88"
        /*0030*/ 	.string	"Build cuda_13.0.r13.0/compiler.36424714_0"
        /*0030*/ 	.string	"-arch sm_100 -m 64 "



//--------------------- .note.nv.cuinfo           --------------------------
	.section	.note.nv.cuinfo,"",@"SHT_NOTE"
	.sectionflags	@"SHF_NOTE_NV_CUINFO"
        /*0018*/ 	.short	0x0002
        /*001a*/ 	.short	0x0064
        /*001c*/ 	.short	0x0082
	.zero		2


//--------------------- .nv.info                  --------------------------
	.section	.nv.info,"",@"SHT_CUDA_INFO"
	.align	4


	//----- nvinfo : EIATTR_REGCOUNT
	.align		4
        /*0000*/ 	.byte	0x04, 0x2f
        /*0002*/ 	.short	(.L_10 - .L_9)
	.align		4
.L_9:
        /*0004*/ 	.word	index@(_Z25init_curand_states_kernelP17curandStateXORWOWim)
        /*0008*/ 	.word	0x0000001f


	//----- nvinfo : EIATTR_FRAME_SIZE
	.align		4
.L_10:
        /*000c*/ 	.byte	0x04, 0x11
        /*000e*/ 	.short	(.L_12 - .L_11)
	.align		4
.L_11:
        /*0010*/ 	.word	index@(_Z25init_curand_states_kernelP17curandStateXORWOWim)
        /*0014*/ 	.word	0x00000000


	//----- nvinfo : EIATTR_MIN_STACK_SIZE
	.align		4
.L_12:
        /*0018*/ 	.byte	0x04, 0x12
        /*001a*/ 	.short	(.L_14 - .L_13)
	.align		4
.L_13:
        /*001c*/ 	.word	index@(_Z25init_curand_states_kernelP17curandStateXORWOWim)
        /*0020*/ 	.word	0x00000000
.L_14:


//--------------------- .nv.compat                --------------------------
	.section	.nv.compat,"",@"SHT_CUDA_COMPAT_INFO"
	.align	4
        /*0000*/ 	.byte	0x02, 0x09, 0x00, 0x00, 0x02, 0x02, 0x01, 0x00, 0x02, 0x05, 0x05, 0x00, 0x03, 0x07, 0x01, 0x01
        /*0010*/ 	.byte	0x02, 0x03, 0x00, 0x00, 0x02, 0x06, 0x01, 0x00, 0x04, 0x0b, 0x08, 0x00, 0x09, 0x00, 0x00, 0x00
        /*0020*/ 	.byte	0x00, 0x00, 0x00, 0x00


//--------------------- .nv.info._Z25init_curand_states_kernelP17curandStateXORWOWim --------------------------
	.section	.nv.info._Z25init_curand_states_kernelP17curandStateXORWOWim,"",@"SHT_CUDA_INFO"
	.sectionflags	@""
	.align	4


	//----- nvinfo : EIATTR_CUDA_API_VERSION
	.align		4
        /*0000*/ 	.byte	0x04, 0x37
        /*0002*/ 	.short	(.L_16 - .L_15)
.L_15:
        /*0004*/ 	.word	0x00000082


	//----- nvinfo : EIATTR_KPARAM_INFO
	.align		4
.L_16:
        /*0008*/ 	.byte	0x04, 0x17
        /*000a*/ 	.short	(.L_18 - .L_17)
.L_17:
        /*000c*/ 	.word	0x00000000
        /*0010*/ 	.short	0x0002
        /*0012*/ 	.short	0x0010
        /*0014*/ 	.byte	0x00, 0xf0, 0x21, 0x00


	//----- nvinfo : EIATTR_KPARAM_INFO
	.align		4
.L_18:
        /*0018*/ 	.byte	0x04, 0x17
        /*001a*/ 	.short	(.L_20 - .L_19)
.L_19:
        /*001c*/ 	.word	0x00000000
        /*0020*/ 	.short	0x0001
        /*0022*/ 	.short	0x0008
        /*0024*/ 	.byte	0x00, 0xf0, 0x11, 0x00


	//----- nvinfo : EIATTR_KPARAM_INFO
	.align		4
.L_20:
        /*0028*/ 	.byte	0x04, 0x17
        /*002a*/ 	.short	(.L_22 - .L_21)
.L_21:
        /*002c*/ 	.word	0x00000000
        /*0030*/ 	.short	0x0000
        /*0032*/ 	.short	0x0000
        /*0034*/ 	.byte	0x00, 0xf5, 0x21, 0x00


	//----- nvinfo : EIATTR_SPARSE_MMA_MASK
	.align		4
.L_22:
        /*0038*/ 	.byte	0x03, 0x50
        /*003a*/ 	.short	0x0000


	//----- nvinfo : EIATTR_MAXREG_COUNT
	.align		4
        /*003c*/ 	.byte	0x03, 0x1b
        /*003e*/ 	.short	0x00ff


	//----- nvinfo : EIATTR_MERCURY_ISA_VERSION
	.align		4
        /*0040*/ 	.byte	0x03, 0x5f
        /*0042*/ 	.short	0x0101


	//----- nvinfo : EIATTR_VRC_CTA_INIT_COUNT
	.align		4
        /*0044*/ 	.byte	0x02, 0x4a
	.zero		1
	.zero		1


	//----- nvinfo : EIATTR_EXIT_INSTR_OFFSETS
	.align		4
        /*0048*/ 	.byte	0x04, 0x1c
        /*004a*/ 	.short	(.L_24 - .L_23)


	//   ....[0]....
.L_23:
        /*004c*/ 	.word	0x00000070


	//   ....[1]....
        /*0050*/ 	.word	0x00000f20


	//----- nvinfo : EIATTR_CRS_STACK_SIZE
	.align		4
.L_24:
        /*0054*/ 	.byte	0x04, 0x1e
        /*0056*/ 	.short	(.L_26 - .L_25)
.L_25:
        /*0058*/ 	.word	0x00000000


	//----- nvinfo : EIATTR_CBANK_PARAM_SIZE
	.align		4
.L_26:
        /*005c*/ 	.byte	0x03, 0x19
        /*005e*/ 	.short	0x0018


	//----- nvinfo : EIATTR_PARAM_CBANK
	.align		4
        /*0060*/ 	.byte	0x04, 0x0a
        /*0062*/ 	.short	(.L_28 - .L_27)
	.align		4
.L_27:
        /*0064*/ 	.word	index@(.nv.constant0._Z25init_curand_states_kernelP17curandStateXORWOWim)
        /*0068*/ 	.short	0x0380
        /*006a*/ 	.short	0x0018


	//----- nvinfo : EIATTR_SW_WAR
	.align		4
.L_28:
        /*006c*/ 	.byte	0x04, 0x36
        /*006e*/ 	.short	(.L_30 - .L_29)
.L_29:
        /*0070*/ 	.word	0x00000008
.L_30:


//--------------------- .nv.callgraph             --------------------------
	.section	.nv.callgraph,"",@"SHT_CUDA_CALLGRAPH"
	.align	4
	.sectionentsize	8
	.align		4
        /*0000*/ 	.word	0x00000000
	.align		4
        /*0004*/ 	.word	0xffffffff
	.align		4
        /*0008*/ 	.word	0x00000000
	.align		4
        /*000c*/ 	.word	0xfffffffe
	.align		4
        /*0010*/ 	.word	0x00000000
	.align		4
        /*0014*/ 	.word	0xfffffffd
	.align		4
        /*0018*/ 	.word	0x00000000
	.align		4
        /*001c*/ 	.word	0xfffffffc


//--------------------- .nv.constant4             --------------------------
	.section	.nv.constant4,"a",@progbits
	.align	8
	.align		8
.nv.constant4:
        /*0000*/ 	.dword	precalc_xorwow_matrix
	.align		8
        /*0008*/ 	.dword	precalc_xorwow_offset_matrix
	.align		8
        /*0010*/ 	.dword	mrg32k3aM1
	.align		8
        /*0018*/ 	.dword	mrg32k3aM2
	.align		8
        /*0020*/ 	.dword	mrg32k3aM1SubSeq
	.align		8
        /*0028*/ 	.dword	mrg32k3aM2SubSeq
	.align		8
        /*0030*/ 	.dword	mrg32k3aM1Seq
	.align		8
        /*0038*/ 	.dword	mrg32k3aM2Seq


//--------------------- .nv.constant3             --------------------------
	.section	.nv.constant3,"a",@progbits
	.align	8
.nv.constant3:
	.type		__cr_lgamma_table,@object
	.size		__cr_lgamma_table,(.L_8 - __cr_lgamma_table)
__cr_lgamma_table:
        /*0000*/ 	.byte	0x00, 0x00, 0x00, 0x00, 0x00, 0x00, 0x00, 0x00, 0x00, 0x00, 0x00, 0x00, 0x00, 0x00, 0x00, 0x00
        /*0010*/ 	.byte	0xef, 0x39, 0xfa, 0xfe, 0x42, 0x2e, 0xe6, 0x3f, 0x02, 0x20, 0x2a, 0xfa, 0x0b, 0xab, 0xfc, 0x3f
        /*0020*/ 	.byte	0xf9, 0x2c, 0x92, 0x7c, 0xa7, 0x6c, 0x09, 0x40, 0xc9, 0x79, 0x44, 0x3c, 0x64, 0x26, 0x13, 0x40
        /*0030*/ 	.byte	0xca, 0x01, 0xcf, 0x3a, 0x27, 0x51, 0x1a, 0x40, 0x30, 0xcc, 0x2d, 0xf3, 0xe1, 0x0c, 0x21, 0x40
        /*0040*/ 	.byte	0x0d, 0xb7, 0xfc, 0x82, 0x8e, 0x35, 0x25, 0x40
.L_8:


//--------------------- .text._Z25init_curand_states_kernelP17curandStateXORWOWim --------------------------
	.section	.text._Z25init_curand_states_kernelP17curandStateXORWOWim,"ax",@progbits
	.align	128
        .global         _Z25init_curand_states_kernelP17curandStateXORWOWim
        .type           _Z25init_curand_states_kernelP17curandStateXORWOWim,@function
        .size           _Z25init_curand_states_kernelP17curandStateXORWOWim,(.L_x_9 - _Z25init_curand_states_kernelP17curandStateXORWOWim)
        .other          _Z25init_curand_states_kernelP17curandStateXORWOWim,@"STO_CUDA_ENTRY STV_DEFAULT"
_Z25init_curand_states_kernelP17curandStateXORWOWim:
.text._Z25init_curand_states_kernelP17curandStateXORWOWim:
[----:B------:R-:W-:Y:S01]  /*0000*/  LDC R1, c[0x0][0x37c] ;  /* 0x0000df00ff017b82 */ /* 0x000fe20000000800 */
[----:B------:R-:W0:Y:S07]  /*0010*/  S2R R3, SR_TID.X ;  /* 0x0000000000037919 */ /* 0x000e2e0000002100 */
[----:B------:R-:W0:Y:S01]  /*0020*/  S2UR UR4, SR_CTAID.X ;  /* 0x00000000000479c3 */ /* 0x000e220000002500 */
[----:B------:R-:W1:Y:S07]  /*0030*/  LDCU UR5, c[0x0][0x388] ;  /* 0x00007100ff0577ac */ /* 0x000e6e0008000800 */
[----:B------:R-:W0:Y:S02]  /*0040*/  LDC R0, c[0x0][0x360] ;  /* 0x0000d800ff007b82 */ /* 0x000e240000000800 */
[----:B0-----:R-:W-:-:S05]  /*0050*/  IMAD R0, R0, UR4, R3 ;  /* 0x0000000400007c24 */ /* 0x001fca000f8e0203 */
[----:B-1----:R-:W-:-:S13]  /*0060*/  ISETP.GE.AND P0, PT, R0, UR5, PT ;  /* 0x0000000500007c0c */ /* 0x002fda000bf06270 */
[----:B------:R-:W-:Y:S05]  /*0070*/  @P0 EXIT ;  /* 0x000000000000094d */ /* 0x000fea0003800000 */
[----:B------:R-:W0:Y:S01]  /*0080*/  LDCU.64 UR6, c[0x0][0x390] ;  /* 0x00007200ff0677ac */ /* 0x000e220008000a00 */
[----:B------:R-:W1:Y:S01]  /*0090*/  LDC.64 R6, c[0x0][0x380] ;  /* 0x0000e000ff067b82 */ /* 0x000e620000000a00 */
[----:B------:R-:W-:Y:S01]  /*00a0*/  SHF.R.S32.HI R13, RZ, 0x1f, R0 ;  /* 0x0000001fff0d7819 */ /* 0x000fe20000011400 */
[----:B------:R-:W-:Y:S01]  /*00b0*/  BSSY.RECONVERGENT B0, `(.L_x_0) ;  /* 0x00000e3000007945 */ /* 0x000fe20003800200 */
[----:B------:R-:W2:Y:S01]  /*00c0*/  LDCU.64 UR4, c[0x0][0x358] ;  /* 0x00006b00ff0477ac */ /* 0x000ea20008000a00 */
[----:B0-----:R-:W-:-:S04]  /*00d0*/  IADD3 R2, P0, PT, R0, UR6, RZ ;  /* 0x0000000600027c10 */ /* 0x001fc8000ff1e0ff */
[----:B------:R-:W-:Y:S02]  /*00e0*/  IADD3.X R3, PT, PT, R13, UR7, RZ, P0, !PT ;  /* 0x000000070d037c10 */ /* 0x000fe400087fe4ff */
[----:B------:R-:W-:Y:S01]  /*00f0*/  LOP3.LUT R2, R2, 0xaad26b49, RZ, 0x3c, !PT ;  /* 0xaad26b4902027812 */ /* 0x000fe200078e3cff */
[C---:B-1----:R-:W-:Y:S01]  /*0100*/  IMAD.WIDE R6, R0.reuse, 0x30, R6 ;  /* 0x0000003000067825 */ /* 0x042fe200078e0206 */
[----:B------:R-:W-:Y:S02]  /*0110*/  LOP3.LUT R3, R3, 0xf7dcefdd, RZ, 0x3c, !PT ;  /* 0xf7dcefdd03037812 */ /* 0x000fe400078e3cff */
[----:B------:R-:W-:Y:S01]  /*0120*/  ISETP.NE.AND P0, PT, R0, RZ, PT ;  /* 0x000000ff0000720c */ /* 0x000fe20003f05270 */
[----:B------:R-:W-:Y:S02]  /*0130*/  IMAD R2, R2, 0x4182bed5, RZ ;  /* 0x4182bed502027824 */ /* 0x000fe400078e02ff */
[----:B------:R-:W-:Y:S02]  /*0140*/  IMAD R3, R3, -0x658354e5, RZ ;  /* 0x9a7cab1b03037824 */ /* 0x000fe400078e02ff */
[C---:B------:R-:W-:Y:S01]  /*0150*/  VIADD R5, R2.reuse, 0x75bcd15 ;  /* 0x075bcd1502057836 */ /* 0x040fe20000000000 */
[C---:B------:R-:W-:Y:S01]  /*0160*/  LOP3.LUT R8, R2.reuse, 0x159a55e5, RZ, 0x3c, !PT ;  /* 0x159a55e502087812 */ /* 0x040fe200078e3cff */
[C---:B------:R-:W-:Y:S01]  /*0170*/  VIADD R11, R2.reuse, 0x583f19 ;  /* 0x00583f19020b7836 */ /* 0x040fe20000000000 */
[----:B------:R-:W-:Y:S01]  /*0180*/  IADD3 R4, PT, PT, R2, 0x64f0c9, R3 ;  /* 0x0064f0c902047810 */ /* 0x000fe20007ffe003 */
[C---:B------:R-:W-:Y:S01]  /*0190*/  VIADD R9, R3.reuse, 0x1f123bb5 ;  /* 0x1f123bb503097836 */ /* 0x040fe20000000000 */
[----:B------:R-:W-:-:S03]  /*01a0*/  LOP3.LUT R10, R3, 0x5491333, RZ, 0x3c, !PT ;  /* 0x05491333030a7812 */ /* 0x000fc600078e3cff */
[----:B--2---:R0:W-:Y:S04]  /*01b0*/  STG.E.64 desc[UR4][R6.64], R4 ;  /* 0x0000000406007986 */ /* 0x0041e8000c101b04 */
[----:B------:R0:W-:Y:S04]  /*01c0*/  STG.E.64 desc[UR4][R6.64+0x8], R8 ;  /* 0x0000080806007986 */ /* 0x0001e8000c101b04 */
[----:B------:R0:W-:Y:S01]  /*01d0*/  STG.E.64 desc[UR4][R6.64+0x10], R10 ;  /* 0x0000100a06007986 */ /* 0x0001e2000c101b04 */
[----:B------:R-:W-:Y:S05]  /*01e0*/  @!P0 BRA `(.L_x_1) ;  /* 0x0000000c003c8947 */ /* 0x000fea0003800000 */
[----:B------:R-:W-:-:S07]  /*01f0*/  IMAD.MOV.U32 R12, RZ, RZ, RZ ;  /* 0x000000ffff0c7224 */ /* 0x000fce00078e00ff */
.L_x_7:
[----:B-1----:R-:W-:Y:S01]  /*0200*/  LOP3.LUT R2, R0, 0x3, RZ, 0xc0, !PT ;  /* 0x0000000300027812 */ /* 0x002fe200078ec0ff */
[----:B------:R-:W-:Y:S03]  /*0210*/  BSSY.RECONVERGENT B1, `(.L_x_2) ;  /* 0x00000c6000017945 */ /* 0x000fe60003800200 */
[----:B------:R-:W-:-:S04]  /*0220*/  ISETP.NE.U32.AND P0, PT, R2, RZ, PT ;  /* 0x000000ff0200720c */ /* 0x000fc80003f05070 */
[----:B------:R-:W-:-:S13]  /*0230*/  ISETP.NE.AND.EX P0, PT, RZ, RZ, PT, P0 ;  /* 0x000000ffff00720c */ /* 0x000fda0003f05300 */
[----:B------:R-:W-:Y:S05]  /*0240*/  @!P0 BRA `(.L_x_3) ;  /* 0x0000000c00088947 */ /* 0x000fea0003800000 */
[----:B0-----:R-:W0:Y:S01]  /*0250*/  LDC.64 R8, c[0x4][RZ] ;  /* 0x01000000ff087b82 */ /* 0x001e220000000a00 */
[----:B------:R-:W-:Y:S02]  /*0260*/  IMAD.MOV.U32 R14, RZ, RZ, RZ ;  /* 0x000000ffff0e7224 */ /* 0x000fe400078e00ff */
[----:B0-----:R-:W-:-:S07]  /*0270*/  IMAD.WIDE.U32 R8, R12, 0xc80, R8 ;  /* 0x00000c800c087825 */ /* 0x001fce00078e0008 */
.L_x_6:
[----:B-1----:R-:W-:Y:S01]  /*0280*/  IMAD.MOV.U32 R15, RZ, RZ, RZ ;  /* 0x000000ffff0f7224 */ /* 0x002fe200078e00ff */
[----:B------:R-:W-:Y:S01]  /*0290*/  CS2R R2, SRZ ;  /* 0x0000000000027805 */ /* 0x000fe2000001ff00 */
[----:B------:R-:W-:Y:S01]  /*02a0*/  IMAD.MOV.U32 R17, RZ, RZ, RZ ;  /* 0x000000ffff117224 */ /* 0x000fe200078e00ff */
[----:B------:R-:W-:-:S07]  /*02b0*/  CS2R R4, SRZ ;  /* 0x0000000000047805 */ /* 0x000fce000001ff00 */
.L_x_5:
[----:B------:R-:W-:-:S05]  /*02c0*/  IMAD.WIDE.U32 R10, R17, 0x4, R6 ;  /* 0x00000004110a7825 */ /* 0x000fca00078e0006 */
[----:B------:R0:W5:Y:S01]  /*02d0*/  LDG.E R16, desc[UR4][R10.64+0x4] ;  /* 0x000004040a107981 */ /* 0x000162000c1e1900 */
[----:B------:R-:W-:-:S07]  /*02e0*/  IMAD.MOV.U32 R19, RZ, RZ, RZ ;  /* 0x000000ffff137224 */ /* 0x000fce00078e00ff */
.L_x_4:
[----:B-----5:R-:W-:Y:S01]  /*02f0*/  SHF.R.U32.HI R24, RZ, R19, R16 ;  /* 0x00000013ff187219 */ /* 0x020fe20000011610 */
[----:B0-----:R-:W-:-:S03]  /*0300*/  IMAD.SHL.U32 R10, R17, 0x20, RZ ;  /* 0x00000020110a7824 */ /* 0x001fc600078e00ff */
[----:B------:R-:W-:Y:S01]  /*0310*/  LOP3.LUT R11, R24, 0x1, RZ, 0xc0, !PT ;  /* 0x00000001180b7812 */ /* 0x000fe200078ec0ff */
[----:B------:R-:W-:-:S03]  /*0320*/  IMAD.IADD R10, R10, 0x1, R19 ;  /* 0x000000010a0a7824 */ /* 0x000fc600078e0213 */
[----:B------:R-:W-:Y:S01]  /*0330*/  ISETP.NE.U32.AND P0, PT, R11, 0x1, PT ;  /* 0x000000010b00780c */ /* 0x000fe20003f05070 */
[----:B------:R-:W-:-:S03]  /*0340*/  IMAD R11, R10, 0x5, RZ ;  /* 0x000000050a0b7824 */ /* 0x000fc600078e02ff */
[----:B------:R-:W-:Y:S01]  /*0350*/  R2P PR, R24, 0x7e ;  /* 0x0000007e18007804 */ /* 0x000fe20000000000 */
[----:B------:R-:W-:-:S08]  /*0360*/  IMAD.WIDE.U32 R10, R11, 0x4, R8 ;  /* 0x000000040b0a7825 */ /* 0x000fd000078e0008 */
[----:B------:R-:W2:Y:S04]  /*0370*/  @!P0 LDG.E R18, desc[UR4][R10.64] ;  /* 0x000000040a128981 */ /* 0x000ea8000c1e1900 */
[----:B------:R-:W3:Y:S04]  /*0380*/  @!P0 LDG.E R20, desc[UR4][R10.64+0x10] ;  /* 0x000010040a148981 */ /* 0x000ee8000c1e1900 */
[----:B------:R-:W4:Y:S04]  /*0390*/  @P1 LDG.E R22, desc[UR4][R10.64+0x14] ;  /* 0x000014040a161981 */ /* 0x000f28000c1e1900 */
[----:B------:R-:W4:Y:S04]  /*03a0*/  @P2 LDG.E R26, desc[UR4][R10.64+0x28] ;  /* 0x000028040a1a2981 */ /* 0x000f28000c1e1900 */
[----:B------:R-:W4:Y:S04]  /*03b0*/  @!P0 LDG.E R21, desc[UR4][R10.64+0x4] ;  /* 0x000004040a158981 */ /* 0x000f28000c1e1900 */
[----:B------:R-:W4:Y:S04]  /*03c0*/  @!P0 LDG.E R23, desc[UR4][R10.64+0xc] ;  /* 0x00000c040a178981 */ /* 0x000f28000c1e1900 */
[----:B------:R-:W4:Y:S04]  /*03d0*/  @P1 LDG.E R25, desc[UR4][R10.64+0x18] ;  /* 0x000018040a191981 */ /* 0x000f28000c1e1900 */
[----:B------:R-:W4:Y:S04]  /*03e0*/  @P3 LDG.E R28, desc[UR4][R10.64+0x3c] ;  /* 0x00003c040a1c3981 */ /* 0x000f28000c1e1900 */
[----:B------:R-:W4:Y:S01]  /*03f0*/  @P6 LDG.E R27, desc[UR4][R10.64+0x7c] ;  /* 0x00007c040a1b6981 */ /* 0x000f22000c1e1900 */
[----:B--2---:R-:W-:-:S03]  /*0400*/  @!P0 LOP3.LUT R15, R15, R18, RZ, 0x3c, !PT ;  /* 0x000000120f0f8212 */ /* 0x004fc600078e3cff */
[----:B------:R-:W2:Y:S01]  /*0410*/  @!P0 LDG.E R18, desc[UR4][R10.64+0x8] ;  /* 0x000008040a128981 */ /* 0x000ea2000c1e1900 */
[----:B---3--:R-:W-:-:S03]  /*0420*/  @!P0 LOP3.LUT R3, R3, R20, RZ, 0x3c, !PT ;  /* 0x0000001403038212 */ /* 0x008fc600078e3cff */
[----:B------:R-:W3:Y:S01]  /*0430*/  @P1 LDG.E R20, desc[UR4][R10.64+0x24] ;  /* 0x000024040a141981 */ /* 0x000ee2000c1e1900 */
[----:B----4-:R-:W-:-:S03]  /*0440*/  @P1 LOP3.LUT R15, R15, R22, RZ, 0x3c, !PT ;  /* 0x000000160f0f1212 */ /* 0x010fc600078e3cff */
[----:B------:R-:W4:Y:S01]  /*0450*/  @P2 LDG.E R22, desc[UR4][R10.64+0x38] ;  /* 0x000038040a162981 */ /* 0x000f22000c1e1900 */
[----:B------:R-:W-:-:S03]  /*0460*/  @P2 LOP3.LUT R15, R15, R26, RZ, 0x3c, !PT ;  /* 0x0000001a0f0f2212 */ /* 0x000fc600078e3cff */
[----:B------:R-:W4:Y:S01]  /*0470*/  @P4 LDG.E R26, desc[UR4][R10.64+0x50] ;  /* 0x000050040a1a4981 */ /* 0x000f22000c1e1900 */
[----:B------:R-:W-:-:S03]  /*0480*/  @!P0 LOP3.LUT R4, R4, R21, RZ, 0x3c, !PT ;  /* 0x0000001504048212 */ /* 0x000fc600078e3cff */
[----:B------:R-:W4:Y:S01]  /*0490*/  @P1 LDG.E R21, desc[UR4][R10.64+0x20] ;  /* 0x000020040a151981 */ /* 0x000f22000c1e1900 */
[----:B------:R-:W-:-:S03]  /*04a0*/  @!P0 LOP3.LUT R2, R2, R23, RZ, 0x3c, !PT ;  /* 0x0000001702028212 */ /* 0x000fc600078e3cff */
[----:B------:R-:W4:Y:S01]  /*04b0*/  @P2 LDG.E R23, desc[UR4][R10.64+0x2c] ;  /* 0x00002c040a172981 */ /* 0x000f22000c1e1900 */
[----:B------:R-:W-:-:S03]  /*04c0*/  @P1 LOP3.LUT R4, R4, R25, RZ, 0x3c, !PT ;  /* 0x0000001904041212 */ /* 0x000fc600078e3cff */
[----:B------:R-:W4:Y:S01]  /*04d0*/  @P2 LDG.E R25, desc[UR4][R10.64+0x34] ;  /* 0x000034040a192981 */ /* 0x000f22000c1e1900 */
[----:B--2---:R-:W-:-:S03]  /*04e0*/  @!P0 LOP3.LUT R5, R5, R18, RZ, 0x3c, !PT ;  /* 0x0000001205058212 */ /* 0x004fc600078e3cff */
[----:B------:R-:W2:Y:S01]  /*04f0*/  @P1 LDG.E R18, desc[UR4][R10.64+0x1c] ;  /* 0x00001c040a121981 */ /* 0x000ea2000c1e1900 */
[----:B---3--:R-:W-:-:S03]  /*0500*/  @P1 LOP3.LUT R3, R3, R20, RZ, 0x3c, !PT ;  /* 0x0000001403031212 */ /* 0x008fc600078e3cff */
[----:B------:R-:W3:Y:S01]  /*0510*/  @P2 LDG.E R20, desc[UR4][R10.64+0x30] ;  /* 0x000030040a142981 */ /* 0x000ee2000c1e1900 */
[----:B----4-:R-:W-:-:S03]  /*0520*/  @P2 LOP3.LUT R3, R3, R22, RZ, 0x3c, !PT ;  /* 0x0000001603032212 */ /* 0x010fc600078e3cff */
[----:B------:R-:W4:Y:S01]  /*0530*/  @P3 LDG.E R22, desc[UR4][R10.64+0x4c] ;  /* 0x00004c040a163981 */ /* 0x000f22000c1e1900 */
[----:B------:R-:W-:-:S04]  /*0540*/  @P3 LOP3.LUT R15, R15, R28, RZ, 0x3c, !PT ;  /* 0x0000001c0f0f3212 */ /* 0x000fc800078e3cff */
[----:B------:R-:W-:Y:S02]  /*0550*/  @P4 LOP3.LUT R15, R15, R26, RZ, 0x3c, !PT ;  /* 0x0000001a0f0f4212 */ /* 0x000fe400078e3cff */
[----:B------:R-:W-:Y:S01]  /*0560*/  @P1 LOP3.LUT R2, R2, R21, RZ, 0x3c, !PT ;  /* 0x0000001502021212 */ /* 0x000fe200078e3cff */
[----:B------:R-:W4:Y:S04]  /*0570*/  @P5 LDG.E R26, desc[UR4][R10.64+0x64] ;  /* 0x000064040a1a5981 */ /* 0x000f28000c1e1900 */
[----:B------:R-:W4:Y:S01]  /*0580*/  @P3 LDG.E R21, desc[UR4][R10.64+0x40] ;  /* 0x000040040a153981 */ /* 0x000f22000c1e1900 */
[----:B------:R-:W-:Y:S02]  /*0590*/  @P2 LOP3.LUT R4, R4, R23, RZ, 0x3c, !PT ;  /* 0x0000001704042212 */ /* 0x000fe400078e3cff */
[----:B------:R-:W-:Y:S01]  /*05a0*/  @P2 LOP3.LUT R2, R2, R25, RZ, 0x3c, !PT ;  /* 0x0000001902022212 */ /* 0x000fe200078e3cff */
[----:B------:R-:W4:Y:S04]  /*05b0*/  @P3 LDG.E R23, desc[UR4][R10.64+0x48] ;  /* 0x000048040a173981 */ /* 0x000f28000c1e1900 */
[----:B------:R-:W4:Y:S01]  /*05c0*/  @P4 LDG.E R25, desc[UR4][R10.64+0x54] ;  /* 0x000054040a194981 */ /* 0x000f22000c1e1900 */
[----:B--2---:R-:W-:-:S03]  /*05d0*/  @P1 LOP3.LUT R5, R5, R18, RZ, 0x3c, !PT ;  /* 0x0000001205051212 */ /* 0x004fc600078e3cff */
[----:B------:R-:W2:Y:S01]  /*05e0*/  @P3 LDG.E R18, desc[UR4][R10.64+0x44] ;  /* 0x000044040a123981 */ /* 0x000ea2000c1e1900 */
[----:B---3--:R-:W-:-:S03]  /*05f0*/  @P2 LOP3.LUT R5, R5, R20, RZ, 0x3c, !PT ;  /* 0x0000001405052212 */ /* 0x008fc600078e3cff */
[----:B------:R-:W3:Y:S01]  /*0600*/  @P4 LDG.E R20, desc[UR4][R10.64+0x58] ;  /* 0x000058040a144981 */ /* 0x000ee2000c1e1900 */
[----:B----4-:R-:W-:-:S03]  /*0610*/  @P3 LOP3.LUT R3, R3, R22, RZ, 0x3c, !PT ;  /* 0x0000001603033212 */ /* 0x010fc600078e3cff */
[----:B------:R-:W4:Y:S01]  /*0620*/  @P4 LDG.E R22, desc[UR4][R10.64+0x60] ;  /* 0x000060040a164981 */ /* 0x000f22000c1e1900 */
[----:B------:R-:W-:Y:S02]  /*0630*/  LOP3.LUT P0, RZ, R24, 0x80, RZ, 0xc0, !PT ;  /* 0x0000008018ff7812 */ /* 0x000fe4000780c0ff */
[----:B------:R-:W-:Y:S02]  /*0640*/  @P5 LOP3.LUT R15, R15, R26, RZ, 0x3c, !PT ;  /* 0x0000001a0f0f5212 */ /* 0x000fe400078e3cff */
[----:B------:R-:W4:Y:S01]  /*0650*/  @P6 LDG.E R26, desc[UR4][R10.64+0x78] ;  /* 0x000078040a1a6981 */ /* 0x000f22000c1e1900 */
[----:B------:R-:W-:-:S03]  /*0660*/  @P3 LOP3.LUT R4, R4, R21, RZ, 0x3c, !PT ;  /* 0x0000001504043212 */ /* 0x000fc600078e3cff */
[----:B------:R-:W4:Y:S01]  /*0670*/  @P4 LDG.E R21, desc[UR4][R10.64+0x5c] ;  /* 0x00005c040a154981 */ /* 0x000f22000c1e1900 */
[----:B------:R-:W-:-:S03]  /*0680*/  @P3 LOP3.LUT R2, R2, R23, RZ, 0x3c, !PT ;  /* 0x0000001702023212 */ /* 0x000fc600078e3cff */
[----:B------:R-:W4:Y:S01]  /*0690*/  @P5 LDG.E R23, desc[UR4][R10.64+0x68] ;  /* 0x000068040a175981 */ /* 0x000f22000c1e1900 */
[----:B------:R-:W-:-:S03]  /*06a0*/  @P4 LOP3.LUT R4, R4, R25, RZ, 0x3c, !PT ;  /* 0x0000001904044212 */ /* 0x000fc600078e3cff */
[----:B------:R-:W4:Y:S01]  /*06b0*/  @P5 LDG.E R25, desc[UR4][R10.64+0x70] ;  /* 0x000070040a195981 */ /* 0x000f22000c1e1900 */
[----:B--2---:R-:W-:-:S03]  /*06c0*/  @P3 LOP3.LUT R5, R5, R18, RZ, 0x3c, !PT ;  /* 0x0000001205053212 */ /* 0x004fc600078e3cff */
[----:B------:R-:W2:Y:S01]  /*06d0*/  @P5 LDG.E R18, desc[UR4][R10.64+0x6c] ;  /* 0x00006c040a125981 */ /* 0x000ea2000c1e1900 */
[----:B---3--:R-:W-:-:S03]  /*06e0*/  @P4 LOP3.LUT R5, R5, R20, RZ, 0x3c, !PT ;  /* 0x0000001405054212 */ /* 0x008fc600078e3cff */
[----:B------:R-:W3:Y:S01]  /*06f0*/  @P5 LDG.E R20, desc[UR4][R10.64+0x74] ;  /* 0x000074040a145981 */ /* 0x000ee2000c1e1900 */
[----:B----4-:R-:W-:-:S03]  /*0700*/  @P4 LOP3.LUT R3, R3, R22, RZ, 0x3c, !PT ;  /* 0x0000001603034212 */ /* 0x010fc600078e3cff */
[----:B------:R-:W4:Y:S01]  /*0710*/  @P0 LDG.E R22, desc[UR4][R10.64+0x8c] ;  /* 0x00008c040a160981 */ /* 0x000f22000c1e1900 */
[----:B------:R-:W-:-:S03]  /*0720*/  @P6 LOP3.LUT R15, R15, R26, RZ, 0x3c, !PT ;  /* 0x0000001a0f0f6212 */ /* 0x000fc600078e3cff */
        /* <DEDUP_REMOVED lines=13> */
[----:B------:R-:W-:Y:S02]  /*0800*/  @P6 LOP3.LUT R4, R4, R27, RZ, 0x3c, !PT ;  /* 0x0000001b04046212 */ /* 0x000fe400078e3cff */
[----:B------:R-:W-:Y:S02]  /*0810*/  @P6 LOP3.LUT R2, R2, R21, RZ, 0x3c, !PT ;  /* 0x0000001502026212 */ /* 0x000fe400078e3cff */
[----:B------:R-:W-:Y:S02]  /*0820*/  @P0 LOP3.LUT R4, R4, R23, RZ, 0x3c, !PT ;  /* 0x0000001704040212 */ /* 0x000fe400078e3cff */
[----:B------:R-:W-:Y:S02]  /*0830*/  @P0 LOP3.LUT R2, R2, R25, RZ, 0x3c, !PT ;  /* 0x0000001902020212 */ /* 0x000fe400078e3cff */
[----:B--2---:R-:W-:Y:S02]  /*0840*/  @P6 LOP3.LUT R5, R5, R18, RZ, 0x3c, !PT ;  /* 0x0000001205056212 */ /* 0x004fe400078e3cff */
[----:B---3--:R-:W-:-:S02]  /*0850*/  @P6 LOP3.LUT R3, R3, R20, RZ, 0x3c, !PT ;  /* 0x0000001403036212 */ /* 0x008fc400078e3cff */
[----:B----4-:R-:W-:Y:S02]  /*0860*/  @P0 LOP3.LUT R5, R5, R22, RZ, 0x3c, !PT ;  /* 0x0000001605050212 */ /* 0x010fe400078e3cff */
[----:B------:R-:W-:Y:S02]  /*0870*/  @P0 LOP3.LUT R3, R3, R26, RZ, 0x3c, !PT ;  /* 0x0000001a03030212 */ /* 0x000fe400078e3cff */
[----:B------:R-:W-:-:S13]  /*0880*/  R2P PR, R24.B1, 0x7f ;  /* 0x0000007f18007804 */ /* 0x000fda0000001000 */
[----:B------:R-:W2:Y:S04]  /*0890*/  @P0 LDG.E R18, desc[UR4][R10.64+0xa0] ;  /* 0x0000a0040a120981 */ /* 0x000ea8000c1e1900 */
[----:B------:R-:W3:Y:S04]  /*08a0*/  @P1 LDG.E R22, desc[UR4][R10.64+0xb4] ;  /* 0x0000b4040a161981 */ /* 0x000ee8000c1e1900 */
[----:B------:R-:W4:Y:S04]  /*08b0*/  @P2 LDG.E R26, desc[UR4][R10.64+0xc8] ;  /* 0x0000c8040a1a2981 */ /* 0x000f28000c1e1900 */
[----:B------:R-:W4:Y:S04]  /*08c0*/  @P3 LDG.E R28, desc[UR4][R10.64+0xdc] ;  /* 0x0000dc040a1c3981 */ /* 0x000f28000c1e1900 */
[----:B------:R-:W4:Y:S04]  /*08d0*/  @P0 LDG.E R23, desc[UR4][R10.64+0xa4] ;  /* 0x0000a4040a170981 */ /* 0x000f28000c1e1900 */
[----:B------:R-:W4:Y:S04]  /*08e0*/  @P0 LDG.E R20, desc[UR4][R10.64+0xa8] ;  /* 0x0000a8040a140981 */ /* 0x000f28000c1e1900 */
[----:B------:R-:W4:Y:S04]  /*08f0*/  @P4 LDG.E R25, desc[UR4][R10.64+0xf0] ;  /* 0x0000f0040a194981 */ /* 0x000f28000c1e1900 */
        /* <DEDUP_REMOVED lines=21> */
[----:B------:R-:W-:Y:S02]  /*0a50*/  LOP3.LUT P0, RZ, R24, 0x8000, RZ, 0xc0, !PT ;  /* 0x0000800018ff7812 */ /* 0x000fe4000780c0ff */
[----:B----4-:R-:W-:Y:S01]  /*0a60*/  @P5 LOP3.LUT R15, R15, R26, RZ, 0x3c, !PT ;  /* 0x0000001a0f0f5212 */ /* 0x010fe200078e3cff */
[----:B------:R-:W4:Y:S04]  /*0a70*/  @P3 LDG.E R24, desc[UR4][R10.64+0xe4] ;  /* 0x0000e4040a183981 */ /* 0x000f28000c1e1900 */
[----:B------:R-:W2:Y:S01]  /*0a80*/  @P6 LDG.E R26, desc[UR4][R10.64+0x118] ;  /* 0x000118040a1a6981 */ /* 0x000ea2000c1e1900 */
        /* <DEDUP_REMOVED lines=8> */
[----:B---3--:R-:W-:-:S03]  /*0b10*/  @P2 LOP3.LUT R3, R3, R22, RZ, 0x3c, !PT ;  /* 0x0000001603032212 */ /* 0x008fc600078e3cff */
[----:B------:R-:W3:Y:S01]  /*0b20*/  @P4 LDG.E R22, desc[UR4][R10.64+0x100] ;  /* 0x000100040a164981 */ /* 0x000ee2000c1e1900 */
[----:B--2---:R-:W-:-:S03]  /*0b30*/  @P6 LOP3.LUT R15, R15, R26, RZ, 0x3c, !PT ;  /* 0x0000001a0f0f6212 */ /* 0x004fc600078e3cff */
[----:B------:R-:W2:Y:S01]  /*0b40*/  @P0 LDG.E R26, desc[UR4][R10.64+0x12c] ;  /* 0x00012c040a1a0981 */ /* 0x000ea2000c1e1900 */
[----:B----4-:R-:W-:-:S03]  /*0b50*/  @P2 LOP3.LUT R2, R2, R23, RZ, 0x3c, !PT ;  /* 0x0000001702022212 */ /* 0x010fc600078e3cff */
[----:B------:R-:W4:Y:S01]  /*0b60*/  @P4 LDG.E R23, desc[UR4][R10.64+0xfc] ;  /* 0x0000fc040a174981 */ /* 0x000f22000c1e1900 */
[----:B------:R-:W-:-:S03]  /*0b70*/  @P2 LOP3.LUT R5, R5, R20, RZ, 0x3c, !PT ;  /* 0x0000001405052212 */ /* 0x000fc600078e3cff */
[----:B------:R-:W4:Y:S01]  /*0b80*/  @P4 LDG.E R20, desc[UR4][R10.64+0xf8] ;  /* 0x0000f8040a144981 */ /* 0x000f22000c1e1900 */
[----:B------:R-:W-:Y:S02]  /*0b90*/  @P3 LOP3.LUT R2, R2, R27, RZ, 0x3c, !PT ;  /* 0x0000001b02023212 */ /* 0x000fe400078e3cff */
[----:B------:R-:W-:Y:S01]  /*0ba0*/  @P3 LOP3.LUT R4, R4, R25, RZ, 0x3c, !PT ;  /* 0x0000001904043212 */ /* 0x000fe200078e3cff */
[----:B------:R-:W4:Y:S01]  /*0bb0*/  @P5 LDG.E R27, desc[UR4][R10.64+0x110] ;  /* 0x000110040a1b5981 */ /* 0x000f22000c1e1900 */
[----:B------:R-:W-:-:S03]  /*0bc0*/  @P3 LOP3.LUT R5, R5, R24, RZ, 0x3c, !PT ;  /* 0x0000001805053212 */ /* 0x000fc600078e3cff */
[----:B------:R-:W4:Y:S04]  /*0bd0*/  @P5 LDG.E R25, desc[UR4][R10.64+0x108] ;  /* 0x000108040a195981 */ /* 0x000f28000c1e1900 */
        /* <DEDUP_REMOVED lines=19> */
[----:B------:R-:W-:-:S05]  /*0d10*/  VIADD R19, R19, 0x10 ;  /* 0x0000001013137836 */ /* 0x000fca0000000000 */
[----:B------:R-:W-:Y:S02]  /*0d20*/  ISETP.NE.AND P1, PT, R19, 0x20, PT ;  /* 0x000000201300780c */ /* 0x000fe40003f25270 */
[----:B------:R-:W-:Y:S02]  /*0d30*/  @P5 LOP3.LUT R3, R3, R18, RZ, 0x3c, !PT ;  /* 0x0000001203035212 */ /* 0x000fe400078e3cff */
[----:B------:R-:W-:Y:S02]  /*0d40*/  @P6 LOP3.LUT R4, R4, R21, RZ, 0x3c, !PT ;  /* 0x0000001504046212 */ /* 0x000fe400078e3cff */
[----:B---3--:R-:W-:-:S04]  /*0d50*/  @P6 LOP3.LUT R3, R3, R22, RZ, 0x3c, !PT ;  /* 0x0000001603036212 */ /* 0x008fc800078e3cff */
[----:B--2---:R-:W-:Y:S02]  /*0d60*/  @P0 LOP3.LUT R3, R3, R26, RZ, 0x3c, !PT ;  /* 0x0000001a03030212 */ /* 0x004fe400078e3cff */
[----:B----4-:R-:W-:Y:S02]  /*0d70*/  @P6 LOP3.LUT R2, R2, R23, RZ, 0x3c, !PT ;  /* 0x0000001702026212 */ /* 0x010fe400078e3cff */
[----:B------:R-:W-:Y:S02]  /*0d80*/  @P6 LOP3.LUT R5, R5, R20, RZ, 0x3c, !PT ;  /* 0x0000001405056212 */ /* 0x000fe400078e3cff */
[----:B------:R-:W-:Y:S02]  /*0d90*/  @P0 LOP3.LUT R2, R2, R27, RZ, 0x3c, !PT ;  /* 0x0000001b02020212 */ /* 0x000fe400078e3cff */
[----:B------:R-:W-:Y:S02]  /*0da0*/  @P0 LOP3.LUT R4, R4, R25, RZ, 0x3c, !PT ;  /* 0x0000001904040212 */ /* 0x000fe400078e3cff */
[----:B------:R-:W-:Y:S01]  /*0db0*/  @P0 LOP3.LUT R5, R5, R24, RZ, 0x3c, !PT ;  /* 0x0000001805050212 */ /* 0x000fe200078e3cff */
[----:B------:R-:W-:Y:S06]  /*0dc0*/  @P1 BRA `(.L_x_4) ;  /* 0xfffffff400481947 */ /* 0x000fec000383ffff */
[----:B------:R-:W-:-:S05]  /*0dd0*/  VIADD R17, R17, 0x1 ;  /* 0x0000000111117836 */ /* 0x000fca0000000000 */
[----:B------:R-:W-:-:S13]  /*0de0*/  ISETP.NE.AND P0, PT, R17, 0x5, PT ;  /* 0x000000051100780c */ /* 0x000fda0003f05270 */
[----:B------:R-:W-:Y:S05]  /*0df0*/  @P0 BRA `(.L_x_5) ;  /* 0xfffffff400300947 */ /* 0x000fea000383ffff */
[----:B------:R1:W-:Y:S01]  /*0e00*/  STG.E.64 desc[UR4][R6.64+0x8], R4 ;  /* 0x0000080406007986 */ /* 0x0003e2000c101b04 */
[----:B------:R-:W-:Y:S01]  /*0e10*/  VIADD R14, R14, 0x1 ;  /* 0x000000010e0e7836 */ /* 0x000fe20000000000 */
[----:B------:R-:W-:Y:S02]  /*0e20*/  LOP3.LUT R11, R0, 0x3, RZ, 0xc0, !PT ;  /* 0x00000003000b7812 */ /* 0x000fe400078ec0ff */
[----:B------:R1:W-:Y:S02]  /*0e30*/  STG.E.64 desc[UR4][R6.64+0x10], R2 ;  /* 0x0000100206007986 */ /* 0x0003e4000c101b04 */
[----:B------:R-:W-:Y:S02]  /*0e40*/  ISETP.GE.U32.AND P0, PT, R14, R11, PT ;  /* 0x0000000b0e00720c */ /* 0x000fe40003f06070 */
[----:B------:R1:W-:Y:S11]  /*0e50*/  STG.E desc[UR4][R6.64+0x4], R15 ;  /* 0x0000040f06007986 */ /* 0x0003f6000c101904 */
[----:B------:R-:W-:Y:S05]  /*0e60*/  @!P0 BRA `(.L_x_6) ;  /* 0xfffffff400048947 */ /* 0x000fea000383ffff */
.L_x_3:
[----:B------:R-:W-:Y:S05]  /*0e70*/  BSYNC.RECONVERGENT B1 ;  /* 0x0000000000017941 */ /* 0x000fea0003800200 */
.L_x_2:
[----:B------:R-:W-:Y:S01]  /*0e80*/  ISETP.GT.U32.AND P0, PT, R0, 0x3, PT ;  /* 0x000000030000780c */ /* 0x000fe20003f04070 */
[----:B------:R-:W-:Y:S01]  /*0e90*/  VIADD R12, R12, 0x1 ;  /* 0x000000010c0c7836 */ /* 0x000fe20000000000 */
[--C-:B------:R-:W-:Y:S02]  /*0ea0*/  SHF.R.U64 R0, R0, 0x2, R13.reuse ;  /* 0x0000000200007819 */ /* 0x100fe4000000120d */
[----:B------:R-:W-:Y:S02]  /*0eb0*/  ISETP.GT.U32.AND.EX P0, PT, R13, RZ, PT, P0 ;  /* 0x000000ff0d00720c */ /* 0x000fe40003f04100 */
[----:B------:R-:W-:-:S11]  /*0ec0*/  SHF.R.U32.HI R13, RZ, 0x2, R13 ;  /* 0x00000002ff0d7819 */ /* 0x000fd6000001160d */
[----:B------:R-:W-:Y:S05]  /*0ed0*/  @P0 BRA `(.L_x_7) ;  /* 0xfffffff000c80947 */ /* 0x000fea000383ffff */
.L_x_1:
[----:B------:R-:W-:Y:S05]  /*0ee0*/  BSYNC.RECONVERGENT B0 ;  /* 0x0000000000007941 */ /* 0x000fea0003800200 */
.L_x_0:
[----:B------:R-:W-:Y:S04]  /*0ef0*/  STG.E.64 desc[UR4][R6.64+0x18], RZ ;  /* 0x000018ff06007986 */ /* 0x000fe8000c101b04 */
[----:B------:R-:W-:Y:S04]  /*0f00*/  STG.E desc[UR4][R6.64+0x20], RZ ;  /* 0x000020ff06007986 */ /* 0x000fe8000c101904 */
[----:B------:R-:W-:Y:S01]  /*0f10*/  STG.E.64 desc[UR4][R6.64+0x28], RZ ;  /* 0x000028ff06007986 */ /* 0x000fe2000c101b04 */
[----:B------:R-:W-:Y:S05]  /*0f20*/  EXIT ;  /* 0x000000000000794d */ /* 0x000fea0003800000 */
.L_x_8:
[----:B------:R-:W-:-:S00]  /*0f30*/  BRA `(.L_x_8) ;  /* 0xfffffffc00fc7947 */ /* 0x000fc0000383ffff */
[----:B------:R-:W-:-:S00]  /*0f40*/  NOP ;  /* 0x0000000000007918 */ /* 0x000fc00000000000 */
        /* <DEDUP_REMOVED lines=11> */
.L_x_9:


//--------------------- .nv.global.init           --------------------------
	.section	.nv.global.init,"aw",@progbits
	.align	4
.nv.global.init:
	.type		mrg32k3aM1SubSeq,@object
	.size		mrg32k3aM1SubSeq,(mrg32k3aM2SubSeq - mrg32k3aM1SubSeq)
mrg32k3aM1SubSeq:
        /*0000*/ 	.byte	0x0b, 0xcc, 0xee, 0x04, 0x73, 0x29, 0x8b, 0x6f, 0xf6, 0x53, 0x03, 0xf6, 0x23, 0xf6, 0xea, 0xda
        /* <DEDUP_REMOVED lines=125> */
	.type		mrg32k3aM2SubSeq,@object
	.size		mrg32k3aM2SubSeq,(mrg32k3aM1 - mrg32k3aM2SubSeq)
mrg32k3aM2SubSeq:
        /* <DEDUP_REMOVED lines=126> */
	.type		mrg32k3aM1,@object
	.size		mrg32k3aM1,(mrg32k3aM1Seq - mrg32k3aM1)
mrg32k3aM1:
        /* <DEDUP_REMOVED lines=144> */
	.type		mrg32k3aM1Seq,@object
	.size		mrg32k3aM1Seq,(mrg32k3aM2 - mrg32k3aM1Seq)
mrg32k3aM1Seq:
        /* <DEDUP_REMOVED lines=144> */
	.type		mrg32k3aM2,@object
	.size		mrg32k3aM2,(mrg32k3aM2Seq - mrg32k3aM2)
mrg32k3aM2:
        /* <DEDUP_REMOVED lines=144> */
	.type		mrg32k3aM2Seq,@object
	.size		mrg32k3aM2Seq,(precalc_xorwow_matrix - mrg32k3aM2Seq)
mrg32k3aM2Seq:
        /* <DEDUP_REMOVED lines=144> */
	.type		precalc_xorwow_matrix,@object
	.size		precalc_xorwow_matrix,(precalc_xorwow_offset_matrix - precalc_xorwow_matrix)
precalc_xorwow_matrix:
        /* <DEDUP_REMOVED lines=6400> */
	.type		precalc_xorwow_offset_matrix,@object
	.size		precalc_xorwow_offset_matrix,(.L_1 - precalc_xorwow_offset_matrix)
precalc_xorwow_offset_matrix:
        /* <DEDUP_REMOVED lines=6400> */
.L_1:


//--------------------- .nv.shared.reserved.0     --------------------------
	.section	.nv.shared.reserved.0,"aw",@nobits
	.weak		__nv_reservedSMEM_offset_0_alias
	.size		__nv_reservedSMEM_offset_0_alias, 0, 64
	.other		__nv_reservedSMEM_offset_0_alias,@"STO_CUDA_RESERVED_SHARED STV_DEFAULT"
__nv_reservedSMEM_offset_0_alias:
	.zero		0
	.zero		64


//--------------------- .nv.constant0._Z25init_curand_states_kernelP17curandStateXORWOWim --------------------------
	.section	.nv.constant0._Z25init_curand_states_kernelP17curandStateXORWOWim,"a",@progbits
	.sectionflags	@""
	.align	4
.nv.constant0._Z25init_curand_states_kernelP17curandStateXORWOWim:
	.zero		920


//--------------------- SYMBOLS --------------------------

	.type		.nv.reservedSmem.offset0,@object
	.size		.nv.reservedSmem.offset0,0x4
